//
// Generated by NVIDIA NVVM Compiler
//
// Compiler Build ID: CL-36424714
// Cuda compilation tools, release 13.0, V13.0.88
// Based on NVVM 20.0.0
//

.version 9.0
.target sm_100
.address_size 64

	// .globl	scaleSwapTranspose_opt
// _ZZ22scaleSwapTranspose_optE5tileR has been demoted
// _ZZ22scaleSwapTranspose_optE5tileG has been demoted
// _ZZ22scaleSwapTranspose_optE5tileB has been demoted

.visible .entry scaleSwapTranspose_opt(
	.param .u64 .ptr .align 1 scaleSwapTranspose_opt_param_0,
	.param .u64 .ptr .align 1 scaleSwapTranspose_opt_param_1,
	.param .f32 scaleSwapTranspose_opt_param_2,
	.param .f32 scaleSwapTranspose_opt_param_3,
	.param .u32 scaleSwapTranspose_opt_param_4
)
{
	.reg .pred 	%p<4>;
	.reg .b16 	%rs<7>;
	.reg .b32 	%r<26>;
	.reg .b32 	%f<12>;
	.reg .b64 	%rd<12>;
	// demoted variable
	.shared .align 4 .b8 _ZZ22scaleSwapTranspose_optE5tileR[4224];
	// demoted variable
	.shared .align 4 .b8 _ZZ22scaleSwapTranspose_optE5tileG[4224];
	// demoted variable
	.shared .align 4 .b8 _ZZ22scaleSwapTranspose_optE5tileB[4224];
	ld.param.u64 	%rd1, [scaleSwapTranspose_opt_param_0];
	ld.param.u64 	%rd2, [scaleSwapTranspose_opt_param_1];
	ld.param.f32 	%f1, [scaleSwapTranspose_opt_param_2];
	ld.param.f32 	%f2, [scaleSwapTranspose_opt_param_3];
	ld.param.u32 	%r6, [scaleSwapTranspose_opt_param_4];
	mov.u32 	%r7, %ctaid.x;
	shl.b32 	%r8, %r7, 5;
	mov.u32 	%r9, %tid.x;
	add.s32 	%r1, %r8, %r9;
	mov.u32 	%r10, %ctaid.y;
	shl.b32 	%r11, %r10, 5;
	mov.u32 	%r12, %tid.y;
	add.s32 	%r2, %r11, %r12;
	max.s32 	%r13, %r2, %r1;
	setp.lt.s32 	%p1, %r13, %r6;
	setp.ge.s32 	%p2, %r13, %r6;
	mul.lo.s32 	%r14, %r12, 132;
	mov.u32 	%r15, _ZZ22scaleSwapTranspose_optE5tileR;
	add.s32 	%r16, %r15, %r14;
	shl.b32 	%r17, %r9, 2;
	add.s32 	%r3, %r16, %r17;
	mov.u32 	%r18, _ZZ22scaleSwapTranspose_optE5tileG;
	add.s32 	%r19, %r18, %r14;
	add.s32 	%r4, %r19, %r17;
	mov.u32 	%r20, _ZZ22scaleSwapTranspose_optE5tileB;
	add.s32 	%r21, %r20, %r14;
	add.s32 	%r5, %r21, %r17;
	@%p2 bra 	$L__BB0_2;
	cvta.to.global.u64 	%rd3, %rd1;
	mad.lo.s32 	%r22, %r6, %r2, %r1;
	mul.lo.s32 	%r23, %r22, 3;
	cvt.s64.s32 	%rd4, %r23;
	add.s64 	%rd5, %rd3, %rd4;
	ld.global.nc.u8 	%rs1, [%rd5];
	cvt.u16.u8 	%rs2, %rs1;
	cvt.rn.f32.u16 	%f3, %rs2;
	fma.rn.f32 	%f4, %f1, %f3, %f2;
	ld.global.nc.u8 	%rs3, [%rd5+1];
	cvt.u16.u8 	%rs4, %rs3;
	cvt.rn.f32.u16 	%f5, %rs4;
	fma.rn.f32 	%f6, %f1, %f5, %f2;
	ld.global.nc.u8 	%rs5, [%rd5+2];
	cvt.u16.u8 	%rs6, %rs5;
	cvt.rn.f32.u16 	%f7, %rs6;
	fma.rn.f32 	%f8, %f1, %f7, %f2;
	st.shared.f32 	[%r3], %f8;
	st.shared.f32 	[%r4], %f6;
	st.shared.f32 	[%r5], %f4;
$L__BB0_2:
	bar.sync 	0;
	not.pred 	%p3, %p1;
	@%p3 bra 	$L__BB0_4;
	mad.lo.s32 	%r24, %r6, %r2, %r1;
	mul.lo.s32 	%r25, %r6, %r6;
	ld.shared.f32 	%f9, [%r3];
	cvta.to.global.u64 	%rd6, %rd2;
	mul.wide.s32 	%rd7, %r24, 4;
	add.s64 	%rd8, %rd6, %rd7;
	st.global.f32 	[%rd8], %f9;
	ld.shared.f32 	%f10, [%r4];
	mul.wide.u32 	%rd9, %r25, 4;
	add.s64 	%rd10, %rd8, %rd9;
	st.global.f32 	[%rd10], %f10;
	ld.shared.f32 	%f11, [%r5];
	add.s64 	%rd11, %rd10, %rd9;
	st.global.f32 	[%rd11], %f11;
$L__BB0_4:
	ret;

}


// ===== COMPILED SASS (sm_100) =====

	.target	sm_100

	.elftype	@"ET_EXEC"


//--------------------- .note.nv.tkinfo           --------------------------
	.section	.note.nv.tkinfo,"",@"SHT_NOTE"
	.sectionflags	@"SHF_NOTE_NV_TKINFO"
	.tkinfo
        /*0018*/ 	.word	0x00000002
        /*0030*/ 	.string	""
        /*0030*/ 	.string	"ptxas"
        /*0030*/ 	.string	"Cuda compilation tools, release 13.0, V13.0.88"
        /*0030*/ 	.string	"Build cuda_13.0.r13.0/compiler.36424714_0"
        /*0030*/ 	.string	"-arch sm_100 -m 64 "



//--------------------- .note.nv.cuinfo           --------------------------
	.section	.note.nv.cuinfo,"",@"SHT_NOTE"
	.sectionflags	@"SHF_NOTE_NV_CUINFO"
        /*0018*/ 	.short	0x0002
        /*001a*/ 	.short	0x0064
        /*001c*/ 	.short	0x0082
	.zero		2


//--------------------- .nv.info                  --------------------------
	.section	.nv.info,"",@"SHT_CUDA_INFO"
	.align	4


	//----- nvinfo : EIATTR_REGCOUNT
	.align		4
        /*0000*/ 	.byte	0x04, 0x2f
        /*0002*/ 	.short	(.L_1 - .L_0)
	.align		4
.L_0:
        /*0004*/ 	.word	index@(scaleSwapTranspose_opt)
        /*0008*/ 	.word	0x00000014


	//----- nvinfo : EIATTR_FRAME_SIZE
	.align		4
.L_1:
        /*000c*/ 	.byte	0x04, 0x11
        /*000e*/ 	.short	(.L_3 - .L_2)
	.align		4
.L_2:
        /*0010*/ 	.word	index@(scaleSwapTranspose_opt)
        /*0014*/ 	.word	0x00000000


	//----- nvinfo : EIATTR_MIN_STACK_SIZE
	.align		4
.L_3:
        /*0018*/ 	.byte	0x04, 0x12
        /*001a*/ 	.short	(.L_5 - .L_4)
	.align		4
.L_4:
        /*001c*/ 	.word	index@(scaleSwapTranspose_opt)
        /*0020*/ 	.word	0x00000000
.L_5:


//--------------------- .nv.compat                --------------------------
	.section	.nv.compat,"",@"SHT_CUDA_COMPAT_INFO"
	.align	4
        /*0000*/ 	.byte	0x02, 0x09, 0x00, 0x00, 0x02, 0x02, 0x01, 0x00, 0x02, 0x05, 0x05, 0x00, 0x03, 0x07, 0x01, 0x01
        /*0010*/ 	.byte	0x02, 0x03, 0x00, 0x00, 0x02, 0x06, 0x01, 0x00, 0x04, 0x0b, 0x08, 0x00, 0x09, 0x00, 0x00, 0x00
        /*0020*/ 	.byte	0x00, 0x00, 0x00, 0x00


//--------------------- .nv.info.scaleSwapTranspose_opt --------------------------
	.section	.nv.info.scaleSwapTranspose_opt,"",@"SHT_CUDA_INFO"
	.sectionflags	@""
	.align	4


	//----- nvinfo : EIATTR_CUDA_API_VERSION
	.align		4
        /*0000*/ 	.byte	0x04, 0x37
        /*0002*/ 	.short	(.L_7 - .L_6)
.L_6:
        /*0004*/ 	.word	0x00000082


	//----- nvinfo : EIATTR_KPARAM_INFO
	.align		4
.L_7:
        /*0008*/ 	.byte	0x04, 0x17
        /*000a*/ 	.short	(.L_9 - .L_8)
.L_8:
        /*000c*/ 	.word	0x00000000
        /*0010*/ 	.short	0x0004
        /*0012*/ 	.short	0x0018
        /*0014*/ 	.byte	0x00, 0xf0, 0x11, 0x00


	//----- nvinfo : EIATTR_KPARAM_INFO
	.align		4
.L_9:
        /*0018*/ 	.byte	0x04, 0x17
        /*001a*/ 	.short	(.L_11 - .L_10)
.L_10:
        /*001c*/ 	.word	0x00000000
        /*0020*/ 	.short	0x0003
        /*0022*/ 	.short	0x0014
        /*0024*/ 	.byte	0x00, 0xf0, 0x11, 0x00


	//----- nvinfo : EIATTR_KPARAM_INFO
	.align		4
.L_11:
        /*0028*/ 	.byte	0x04, 0x17
        /*002a*/ 	.short	(.L_13 - .L_12)
.L_12:
        /*002c*/ 	.word	0x00000000
        /*0030*/ 	.short	0x0002
        /*0032*/ 	.short	0x0010
        /*0034*/ 	.byte	0x00, 0xf0, 0x11, 0x00


	//----- nvinfo : EIATTR_KPARAM_INFO
	.align		4
.L_13:
        /*0038*/ 	.byte	0x04, 0x17
        /*003a*/ 	.short	(.L_15 - .L_14)
.L_14:
        /*003c*/ 	.word	0x00000000
        /*0040*/ 	.short	0x0001
        /*0042*/ 	.short	0x0008
        /*0044*/ 	.byte	0x00, 0xf5, 0x21, 0x00


	//----- nvinfo : EIATTR_KPARAM_INFO
	.align		4
.L_15:
        /*0048*/ 	.byte	0x04, 0x17
        /*004a*/ 	.short	(.L_17 - .L_16)
.L_16:
        /*004c*/ 	.word	0x00000000
        /*0050*/ 	.short	0x0000
        /*0052*/ 	.short	0x0000
        /*0054*/ 	.byte	0x00, 0xf5, 0x21, 0x00


	//----- nvinfo : EIATTR_SPARSE_MMA_MASK
	.align		4
.L_17:
        /*0058*/ 	.byte	0x03, 0x50
        /*005a*/ 	.short	0x0000


	//----- nvinfo : EIATTR_MAXREG_COUNT
	.align		4
        /*005c*/ 	.byte	0x03, 0x1b
        /*005e*/ 	.short	0x00ff


	//----- nvinfo : EIATTR_NUM_BARRIERS
	.align		4
        /*0060*/ 	.byte	0x02, 0x4c
        /*0062*/ 	.byte	0x01
	.zero		1


	//----- nvinfo : EIATTR_MERCURY_ISA_VERSION
	.align		4
        /*0064*/ 	.byte	0x03, 0x5f
        /*0066*/ 	.short	0x0101


	//----- nvinfo : EIATTR_VRC_CTA_INIT_COUNT
	.align		4
        /*0068*/ 	.byte	0x02, 0x4a
	.zero		1
	.zero		1


	//----- nvinfo : EIATTR_EXIT_INSTR_OFFSETS
	.align		4
        /*006c*/ 	.byte	0x04, 0x1c
        /*006e*/ 	.short	(.L_19 - .L_18)


	//   ....[0]....
.L_18:
        /*0070*/ 	.word	0x000002c0


	//   ....[1]....
        /*0074*/ 	.word	0x00000390


	//----- nvinfo : EIATTR_CBANK_PARAM_SIZE
	.align		4
.L_19:
        /*0078*/ 	.byte	0x03, 0x19
        /*007a*/ 	.short	0x001c


	//----- nvinfo : EIATTR_PARAM_CBANK
	.align		4
        /*007c*/ 	.byte	0x04, 0x0a
        /*007e*/ 	.short	(.L_21 - .L_20)
	.align		4
.L_20:
        /*0080*/ 	.word	index@(.nv.constant0.scaleSwapTranspose_opt)
        /*0084*/ 	.short	0x0380
        /*0086*/ 	.short	0x001c


	//----- nvinfo : EIATTR_SW_WAR
	.align		4
.L_21:
        /*0088*/ 	.byte	0x04, 0x36
        /*008a*/ 	.short	(.L_23 - .L_22)
.L_22:
        /*008c*/ 	.word	0x00000008
.L_23:


//--------------------- .nv.callgraph             --------------------------
	.section	.nv.callgraph,"",@"SHT_CUDA_CALLGRAPH"
	.align	4
	.sectionentsize	8
	.align		4
        /*0000*/ 	.word	0x00000000
	.align		4
        /*0004*/ 	.word	0xffffffff
	.align		4
        /*0008*/ 	.word	0x00000000
	.align		4
        /*000c*/ 	.word	0xfffffffe
	.align		4
        /*0010*/ 	.word	0x00000000
	.align		4
        /*0014*/ 	.word	0xfffffffd
	.align		4
        /*0018*/ 	.word	0x00000000
	.align		4
        /*001c*/ 	.word	0xfffffffc


//--------------------- .text.scaleSwapTranspose_opt --------------------------
	.section	.text.scaleSwapTranspose_opt,"ax",@progbits
	.align	128
        .global         scaleSwapTranspose_opt
        .type           scaleSwapTranspose_opt,@function
        .size           scaleSwapTranspose_opt,(.L_x_1 - scaleSwapTranspose_opt)
        .other          scaleSwapTranspose_opt,@"STO_CUDA_ENTRY STV_DEFAULT"
scaleSwapTranspose_opt:
.text.scaleSwapTranspose_opt:
[----:B------:R-:W-:Y:S01]  /*0000*/  LDC R1, c[0x0][0x37c] ;  /* 0x0000df00ff017b82 */ /* 0x000fe20000000800 */
[----:B------:R-:W0:Y:S07]  /*0010*/  S2R R17, SR_TID.Y ;  /* 0x0000000000117919 */ /* 0x000e2e0000002200 */
[----:B------:R-:W1:Y:S01]  /*0020*/  LDC R0, c[0x0][0x398] ;  /* 0x0000e600ff007b82 */ /* 0x000e620000000800 */
[----:B------:R-:W2:Y:S01]  /*0030*/  LDCU.64 UR4, c[0x0][0x358] ;  /* 0x00006b00ff0477ac */ /* 0x000ea20008000a00 */
[----:B------:R-:W0:Y:S01]  /*0040*/  S2R R5, SR_CTAID.Y ;  /* 0x0000000000057919 */ /* 0x000e220000002600 */
[----:B------:R-:W3:Y:S01]  /*0050*/  S2R R6, SR_TID.X ;  /* 0x0000000000067919 */ /* 0x000ee20000002100 */
[----:B------:R-:W3:Y:S01]  /*0060*/  S2R R3, SR_CTAID.X ;  /* 0x0000000000037919 */ /* 0x000ee20000002500 */
[----:B0-----:R-:W-:-:S02]  /*0070*/  LEA R5, R5, R17, 0x5 ;  /* 0x0000001105057211 */ /* 0x001fc400078e28ff */
[----:B---3--:R-:W-:-:S04]  /*0080*/  LEA R4, R3, R6, 0x5 ;  /* 0x0000000603047211 */ /* 0x008fc800078e28ff */
[----:B------:R-:W-:-:S04]  /*0090*/  VIMNMX R7, PT, PT, R4, R5, !PT ;  /* 0x0000000504077248 */ /* 0x000fc80007fe0100 */
[----:B-1----:R-:W-:-:S13]  /*00a0*/  ISETP.GE.AND P0, PT, R7, R0, PT ;  /* 0x000000000700720c */ /* 0x002fda0003f06270 */
[----:B------:R-:W0:Y:S01]  /*00b0*/  @!P0 LDC.64 R8, c[0x0][0x380] ;  /* 0x0000e000ff088b82 */ /* 0x000e220000000a00 */
[----:B------:R-:W-:-:S04]  /*00c0*/  @!P0 IMAD R2, R5, R0, R4 ;  /* 0x0000000005028224 */ /* 0x000fc800078e0204 */
[----:B------:R-:W-:-:S05]  /*00d0*/  @!P0 IMAD R2, R2, 0x3, RZ ;  /* 0x0000000302028824 */ /* 0x000fca00078e02ff */
[----:B0-----:R-:W-:-:S04]  /*00e0*/  @!P0 IADD3 R8, P1, PT, R2, R8, RZ ;  /* 0x0000000802088210 */ /* 0x001fc80007f3e0ff */
[----:B------:R-:W-:Y:S01]  /*00f0*/  @!P0 LEA.HI.X.SX32 R9, R2, R9, 0x1, P1 ;  /* 0x0000000902098211 */ /* 0x000fe200008f0eff */
[----:B------:R-:W0:Y:S01]  /*0100*/  S2R R13, SR_CgaCtaId ;  /* 0x00000000000d7919 */ /* 0x000e220000008800 */
[----:B------:R-:W1:Y:S03]  /*0110*/  @!P0 LDC.64 R2, c[0x0][0x390] ;  /* 0x0000e400ff028b82 */ /* 0x000e660000000a00 */
[----:B--2---:R-:W2:Y:S04]  /*0120*/  @!P0 LDG.E.U8.CONSTANT R16, desc[UR4][R8.64+0x2] ;  /* 0x0000020408108981 */ /* 0x004ea8000c1e9100 */
[----:B------:R-:W3:Y:S04]  /*0130*/  @!P0 LDG.E.U8.CONSTANT R15, desc[UR4][R8.64+0x1] ;  /* 0x00000104080f8981 */ /* 0x000ee8000c1e9100 */
[----:B------:R4:W5:Y:S01]  /*0140*/  @!P0 LDG.E.U8.CONSTANT R14, desc[UR4][R8.64] ;  /* 0x00000004080e8981 */ /* 0x000962000c1e9100 */
[----:B------:R-:W-:-:S02]  /*0150*/  MOV R10, 0x400 ;  /* 0x00000400000a7802 */ /* 0x000fc40000000f00 */
[----:B------:R-:W-:-:S03]  /*0160*/  ISETP.GE.AND P1, PT, R7, R0, PT ;  /* 0x000000000700720c */ /* 0x000fc60003f26270 */
[C---:B------:R-:W-:Y:S01]  /*0170*/  VIADD R12, R10.reuse, 0x1080 ;  /* 0x000010800a0c7836 */ /* 0x040fe20000000000 */
[C---:B0-----:R-:W-:Y:S02]  /*0180*/  LEA R11, R13.reuse, R10, 0x18 ;  /* 0x0000000a0d0b7211 */ /* 0x041fe400078ec0ff */
[----:B------:R-:W-:Y:S02]  /*0190*/  IADD3 R10, PT, PT, R10, 0x2100, RZ ;  /* 0x000021000a0a7810 */ /* 0x000fe40007ffe0ff */
[----:B------:R-:W-:Y:S01]  /*01a0*/  LEA R12, R13, R12, 0x18 ;  /* 0x0000000c0d0c7211 */ /* 0x000fe200078ec0ff */
[----:B------:R-:W-:Y:S01]  /*01b0*/  IMAD R11, R17, 0x84, R11 ;  /* 0x00000084110b7824 */ /* 0x000fe200078e020b */
[----:B------:R-:W-:-:S03]  /*01c0*/  LEA R10, R13, R10, 0x18 ;  /* 0x0000000a0d0a7211 */ /* 0x000fc600078ec0ff */
[C---:B------:R-:W-:Y:S02]  /*01d0*/  IMAD R13, R17.reuse, 0x84, R12 ;  /* 0x00000084110d7824 */ /* 0x040fe400078e020c */
[----:B----4-:R-:W-:Y:S02]  /*01e0*/  IMAD R9, R17, 0x84, R10 ;  /* 0x0000008411097824 */ /* 0x010fe400078e020a */
[C---:B------:R-:W-:Y:S01]  /*01f0*/  IMAD R11, R6.reuse, 0x4, R11 ;  /* 0x00000004060b7824 */ /* 0x040fe200078e020b */
[C---:B------:R-:W-:Y:S01]  /*0200*/  LEA R13, R6.reuse, R13, 0x2 ;  /* 0x0000000d060d7211 */ /* 0x040fe200078e10ff */
[----:B------:R-:W-:Y:S01]  /*0210*/  IMAD R9, R6, 0x4, R9 ;  /* 0x0000000406097824 */ /* 0x000fe200078e0209 */
[----:B--2---:R-:W-:Y:S02]  /*0220*/  @!P0 I2FP.F32.U32 R16, R16 ;  /* 0x0000001000108245 */ /* 0x004fe40000201000 */
[----:B---3--:R-:W-:-:S03]  /*0230*/  @!P0 I2FP.F32.U32 R8, R15 ;  /* 0x0000000f00088245 */ /* 0x008fc60000201000 */
[--C-:B-1----:R-:W-:Y:S01]  /*0240*/  @!P0 FFMA R16, R16, R2, R3.reuse ;  /* 0x0000000210108223 */ /* 0x102fe20000000003 */
[----:B-----5:R-:W-:Y:S01]  /*0250*/  @!P0 I2FP.F32.U32 R14, R14 ;  /* 0x0000000e000e8245 */ /* 0x020fe20000201000 */
[----:B------:R-:W-:-:S03]  /*0260*/  @!P0 FFMA R8, R8, R2, R3 ;  /* 0x0000000208088223 */ /* 0x000fc60000000003 */
[----:B------:R0:W-:Y:S01]  /*0270*/  @!P0 STS [R11], R16 ;  /* 0x000000100b008388 */ /* 0x0001e20000000800 */
[----:B------:R-:W-:-:S03]  /*0280*/  @!P0 FFMA R14, R14, R2, R3 ;  /* 0x000000020e0e8223 */ /* 0x000fc60000000003 */
[----:B------:R0:W-:Y:S04]  /*0290*/  @!P0 STS [R13], R8 ;  /* 0x000000080d008388 */ /* 0x0001e80000000800 */
[----:B------:R0:W-:Y:S01]  /*02a0*/  @!P0 STS [R9], R14 ;  /* 0x0000000e09008388 */ /* 0x0001e20000000800 */
[----:B------:R-:W-:Y:S06]  /*02b0*/  BAR.SYNC.DEFER_BLOCKING 0x0 ;  /* 0x0000000000007b1d */ /* 0x000fec0000010000 */
[----:B------:R-:W-:Y:S05]  /*02c0*/  @P1 EXIT ;  /* 0x000000000000194d */ /* 0x000fea0003800000 */
[----:B0-----:R-:W0:Y:S01]  /*02d0*/  LDS R11, [R11] ;  /* 0x000000000b0b7984 */ /* 0x001e220000000800 */
[----:B------:R-:W1:Y:S01]  /*02e0*/  LDC.64 R2, c[0x0][0x388] ;  /* 0x0000e200ff027b82 */ /* 0x000e620000000a00 */
[-C--:B------:R-:W-:Y:S02]  /*02f0*/  IMAD R5, R5, R0.reuse, R4 ;  /* 0x0000000005057224 */ /* 0x080fe400078e0204 */
[----:B------:R-:W2:Y:S01]  /*0300*/  LDS R13, [R13] ;  /* 0x000000000d0d7984 */ /* 0x000ea20000000800 */
[----:B------:R-:W-:-:S03]  /*0310*/  IMAD R7, R0, R0, RZ ;  /* 0x0000000000077224 */ /* 0x000fc600078e02ff */
[----:B------:R-:W3:Y:S01]  /*0320*/  LDS R9, [R9] ;  /* 0x0000000009097984 */ /* 0x000ee20000000800 */
[----:B-1----:R-:W-:-:S04]  /*0330*/  IMAD.WIDE R2, R5, 0x4, R2 ;  /* 0x0000000405027825 */ /* 0x002fc800078e0202 */
[----:B------:R-:W-:-:S04]  /*0340*/  IMAD.WIDE.U32 R4, R7, 0x4, R2 ;  /* 0x0000000407047825 */ /* 0x000fc800078e0002 */
[----:B------:R-:W-:Y:S01]  /*0350*/  IMAD.WIDE.U32 R6, R7, 0x4, R4 ;  /* 0x0000000407067825 */ /* 0x000fe200078e0004 */
[----:B0-----:R-:W-:Y:S04]  /*0360*/  STG.E desc[UR4][R2.64], R11 ;  /* 0x0000000b02007986 */ /* 0x001fe8000c101904 */
[----:B--2---:R-:W-:Y:S04]  /*0370*/  STG.E desc[UR4][R4.64], R13 ;  /* 0x0000000d04007986 */ /* 0x004fe8000c101904 */
[----:B---3--:R-:W-:Y:S01]  /*0380*/  STG.E desc[UR4][R6.64], R9 ;  /* 0x0000000906007986 */ /* 0x008fe2000c101904 */
[----:B------:R-:W-:Y:S05]  /*0390*/  EXIT ;  /* 0x000000000000794d */ /* 0x000fea0003800000 */
.L_x_0:
[----:B------:R-:W-:-:S00]  /*03a0*/  BRA `(.L_x_0) ;  /* 0xfffffffc00fc7947 */ /* 0x000fc0000383ffff */
[----:B------:R-:W-:-:S00]  /*03b0*/  NOP ;  /* 0x0000000000007918 */ /* 0x000fc00000000000 */
        /* <DEDUP_REMOVED lines=12> */
.L_x_1:


//--------------------- .nv.shared.scaleSwapTranspose_opt --------------------------
	.section	.nv.shared.scaleSwapTranspose_opt,"aw",@nobits
	.sectionflags	@""
	.align	4
.nv.shared.scaleSwapTranspose_opt:
	.zero		13696


//--------------------- .nv.shared.reserved.0     --------------------------
	.section	.nv.shared.reserved.0,"aw",@nobits
	.weak		__nv_reservedSMEM_offset_0_alias
	.size		__nv_reservedSMEM_offset_0_alias, 0, 64
	.other		__nv_reservedSMEM_offset_0_alias,@"STO_CUDA_RESERVED_SHARED STV_DEFAULT"
__nv_reservedSMEM_offset_0_alias:
	.zero		0
	.zero		64


//--------------------- .nv.constant0.scaleSwapTranspose_opt --------------------------
	.section	.nv.constant0.scaleSwapTranspose_opt,"a",@progbits
	.sectionflags	@""
	.align	4
.nv.constant0.scaleSwapTranspose_opt:
	.zero		924


//--------------------- SYMBOLS --------------------------

	.type		.nv.reservedSmem.offset0,@object
	.size		.nv.reservedSmem.offset0,0x4
	.type		.nv.reservedSmem.cap,@object
	.size		.nv.reservedSmem.cap,0x4
